//
// Generated by NVIDIA NVVM Compiler
//
// Compiler Build ID: CL-36424714
// Cuda compilation tools, release 13.0, V13.0.88
// Based on NVVM 20.0.0
//

.version 9.0
.target sm_100
.address_size 64

	// .globl	_Z15matrixMulKernelPfS_S_

.visible .entry _Z15matrixMulKernelPfS_S_(
	.param .u64 .ptr .align 1 _Z15matrixMulKernelPfS_S__param_0,
	.param .u64 .ptr .align 1 _Z15matrixMulKernelPfS_S__param_1,
	.param .u64 .ptr .align 1 _Z15matrixMulKernelPfS_S__param_2
)
{
	.reg .b32 	%r<11>;
	.reg .b32 	%f<4>;
	.reg .b64 	%rd<11>;

	ld.param.u64 	%rd1, [_Z15matrixMulKernelPfS_S__param_0];
	ld.param.u64 	%rd2, [_Z15matrixMulKernelPfS_S__param_1];
	ld.param.u64 	%rd3, [_Z15matrixMulKernelPfS_S__param_2];
	cvta.to.global.u64 	%rd4, %rd3;
	cvta.to.global.u64 	%rd5, %rd2;
	cvta.to.global.u64 	%rd6, %rd1;
	mov.u32 	%r1, %ntid.x;
	mov.u32 	%r2, %ctaid.x;
	mov.u32 	%r3, %tid.x;
	mad.lo.s32 	%r4, %r1, %r2, %r3;
	mov.u32 	%r5, %ntid.y;
	mov.u32 	%r6, %ctaid.y;
	mov.u32 	%r7, %tid.y;
	mad.lo.s32 	%r8, %r5, %r6, %r7;
	shl.b32 	%r9, %r8, 6;
	add.s32 	%r10, %r9, %r4;
	mul.wide.s32 	%rd7, %r10, 4;
	add.s64 	%rd8, %rd6, %rd7;
	ld.global.f32 	%f1, [%rd8];
	add.s64 	%rd9, %rd5, %rd7;
	ld.global.f32 	%f2, [%rd9];
	add.f32 	%f3, %f1, %f2;
	add.s64 	%rd10, %rd4, %rd7;
	st.global.f32 	[%rd10], %f3;
	ret;

}


// ===== COMPILED SASS (sm_100) =====

	.target	sm_100

	.elftype	@"ET_EXEC"


//--------------------- .note.nv.tkinfo           --------------------------
	.section	.note.nv.tkinfo,"",@"SHT_NOTE"
	.sectionflags	@"SHF_NOTE_NV_TKINFO"
	.tkinfo
        /*0018*/ 	.word	0x00000002
        /*0030*/ 	.string	""
        /*0030*/ 	.string	"ptxas"
        /*0030*/ 	.string	"Cuda compilation tools, release 13.0, V13.0.88"
        /*0030*/ 	.string	"Build cuda_13.0.r13.0/compiler.36424714_0"
        /*0030*/ 	.string	"-arch sm_100 -m 64 "



//--------------------- .note.nv.cuinfo           --------------------------
	.section	.note.nv.cuinfo,"",@"SHT_NOTE"
	.sectionflags	@"SHF_NOTE_NV_CUINFO"
        /*0018*/ 	.short	0x0002
        /*001a*/ 	.short	0x0064
        /*001c*/ 	.short	0x0082
	.zero		2


//--------------------- .nv.info                  --------------------------
	.section	.nv.info,"",@"SHT_CUDA_INFO"
	.align	4


	//----- nvinfo : EIATTR_REGCOUNT
	.align		4
        /*0000*/ 	.byte	0x04, 0x2f
        /*0002*/ 	.short	(.L_1 - .L_0)
	.align		4
.L_0:
        /*0004*/ 	.word	index@(_Z15matrixMulKernelPfS_S_)
        /*0008*/ 	.word	0x0000000c


	//----- nvinfo : EIATTR_FRAME_SIZE
	.align		4
.L_1:
        /*000c*/ 	.byte	0x04, 0x11
        /*000e*/ 	.short	(.L_3 - .L_2)
	.align		4
.L_2:
        /*0010*/ 	.word	index@(_Z15matrixMulKernelPfS_S_)
        /*0014*/ 	.word	0x00000000


	//----- nvinfo : EIATTR_MIN_STACK_SIZE
	.align		4
.L_3:
        /*0018*/ 	.byte	0x04, 0x12
        /*001a*/ 	.short	(.L_5 - .L_4)
	.align		4
.L_4:
        /*001c*/ 	.word	index@(_Z15matrixMulKernelPfS_S_)
        /*0020*/ 	.word	0x00000000
.L_5:


//--------------------- .nv.compat                --------------------------
	.section	.nv.compat,"",@"SHT_CUDA_COMPAT_INFO"
	.align	4
        /*0000*/ 	.byte	0x02, 0x09, 0x00, 0x00, 0x02, 0x02, 0x01, 0x00, 0x02, 0x05, 0x05, 0x00, 0x03, 0x07, 0x01, 0x01
        /*0010*/ 	.byte	0x02, 0x03, 0x00, 0x00, 0x02, 0x06, 0x01, 0x00, 0x04, 0x0b, 0x08, 0x00, 0x09, 0x00, 0x00, 0x00
        /*0020*/ 	.byte	0x00, 0x00, 0x00, 0x00


//--------------------- .nv.info._Z15matrixMulKernelPfS_S_ --------------------------
	.section	.nv.info._Z15matrixMulKernelPfS_S_,"",@"SHT_CUDA_INFO"
	.sectionflags	@""
	.align	4


	//----- nvinfo : EIATTR_CUDA_API_VERSION
	.align		4
        /*0000*/ 	.byte	0x04, 0x37
        /*0002*/ 	.short	(.L_7 - .L_6)
.L_6:
        /*0004*/ 	.word	0x00000082


	//----- nvinfo : EIATTR_KPARAM_INFO
	.align		4
.L_7:
        /*0008*/ 	.byte	0x04, 0x17
        /*000a*/ 	.short	(.L_9 - .L_8)
.L_8:
        /*000c*/ 	.word	0x00000000
        /*0010*/ 	.short	0x0002
        /*0012*/ 	.short	0x0010
        /*0014*/ 	.byte	0x00, 0xf5, 0x21, 0x00


	//----- nvinfo : EIATTR_KPARAM_INFO
	.align		4
.L_9:
        /*0018*/ 	.byte	0x04, 0x17
        /*001a*/ 	.short	(.L_11 - .L_10)
.L_10:
        /*001c*/ 	.word	0x00000000
        /*0020*/ 	.short	0x0001
        /*0022*/ 	.short	0x0008
        /*0024*/ 	.byte	0x00, 0xf5, 0x21, 0x00


	//----- nvinfo : EIATTR_KPARAM_INFO
	.align		4
.L_11:
        /*0028*/ 	.byte	0x04, 0x17
        /*002a*/ 	.short	(.L_13 - .L_12)
.L_12:
        /*002c*/ 	.word	0x00000000
        /*0030*/ 	.short	0x0000
        /*0032*/ 	.short	0x0000
        /*0034*/ 	.byte	0x00, 0xf5, 0x21, 0x00


	//----- nvinfo : EIATTR_SPARSE_MMA_MASK
	.align		4
.L_13:
        /*0038*/ 	.byte	0x03, 0x50
        /*003a*/ 	.short	0x0000


	//----- nvinfo : EIATTR_MAXREG_COUNT
	.align		4
        /*003c*/ 	.byte	0x03, 0x1b
        /*003e*/ 	.short	0x00ff


	//----- nvinfo : EIATTR_MERCURY_ISA_VERSION
	.align		4
        /*0040*/ 	.byte	0x03, 0x5f
        /*0042*/ 	.short	0x0101


	//----- nvinfo : EIATTR_VRC_CTA_INIT_COUNT
	.align		4
        /*0044*/ 	.byte	0x02, 0x4a
	.zero		1
	.zero		1


	//----- nvinfo : EIATTR_EXIT_INSTR_OFFSETS
	.align		4
        /*0048*/ 	.byte	0x04, 0x1c
        /*004a*/ 	.short	(.L_15 - .L_14)


	//   ....[0]....
.L_14:
        /*004c*/ 	.word	0x00000150


	//----- nvinfo : EIATTR_CBANK_PARAM_SIZE
	.align		4
.L_15:
        /*0050*/ 	.byte	0x03, 0x19
        /*0052*/ 	.short	0x0018


	//----- nvinfo : EIATTR_PARAM_CBANK
	.align		4
        /*0054*/ 	.byte	0x04, 0x0a
        /*0056*/ 	.short	(.L_17 - .L_16)
	.align		4
.L_16:
        /*0058*/ 	.word	index@(.nv.constant0._Z15matrixMulKernelPfS_S_)
        /*005c*/ 	.short	0x0380
        /*005e*/ 	.short	0x0018


	//----- nvinfo : EIATTR_SW_WAR
	.align		4
.L_17:
        /*0060*/ 	.byte	0x04, 0x36
        /*0062*/ 	.short	(.L_19 - .L_18)
.L_18:
        /*0064*/ 	.word	0x00000008
.L_19:


//--------------------- .nv.callgraph             --------------------------
	.section	.nv.callgraph,"",@"SHT_CUDA_CALLGRAPH"
	.align	4
	.sectionentsize	8
	.align		4
        /*0000*/ 	.word	0x00000000
	.align		4
        /*0004*/ 	.word	0xffffffff
	.align		4
        /*0008*/ 	.word	0x00000000
	.align		4
        /*000c*/ 	.word	0xfffffffe
	.align		4
        /*0010*/ 	.word	0x00000000
	.align		4
        /*0014*/ 	.word	0xfffffffd
	.align		4
        /*0018*/ 	.word	0x00000000
	.align		4
        /*001c*/ 	.word	0xfffffffc


//--------------------- .text._Z15matrixMulKernelPfS_S_ --------------------------
	.section	.text._Z15matrixMulKernelPfS_S_,"ax",@progbits
	.align	128
        .global         _Z15matrixMulKernelPfS_S_
        .type           _Z15matrixMulKernelPfS_S_,@function
        .size           _Z15matrixMulKernelPfS_S_,(.L_x_1 - _Z15matrixMulKernelPfS_S_)
        .other          _Z15matrixMulKernelPfS_S_,@"STO_CUDA_ENTRY STV_DEFAULT"
_Z15matrixMulKernelPfS_S_:
.text._Z15matrixMulKernelPfS_S_:
[----:B------:R-:W-:Y:S01]  /*0000*/  LDC R1, c[0x0][0x37c] ;  /* 0x0000df00ff017b82 */ /* 0x000fe20000000800 */
[----:B------:R-:W0:Y:S01]  /*0010*/  S2R R0, SR_CTAID.X ;  /* 0x0000000000007919 */ /* 0x000e220000002500 */
[----:B------:R-:W0:Y:S06]  /*0020*/  LDCU UR6, c[0x0][0x360] ;  /* 0x00006c00ff0677ac */ /* 0x000e2c0008000800 */
[----:B------:R-:W1:Y:S01]  /*0030*/  LDC.64 R2, c[0x0][0x380] ;  /* 0x0000e000ff027b82 */ /* 0x000e620000000a00 */
[----:B------:R-:W0:Y:S01]  /*0040*/  S2R R7, SR_TID.X ;  /* 0x0000000000077919 */ /* 0x000e220000002100 */
[----:B------:R-:W2:Y:S01]  /*0050*/  LDCU UR7, c[0x0][0x364] ;  /* 0x00006c80ff0777ac */ /* 0x000ea20008000800 */
[----:B------:R-:W2:Y:S01]  /*0060*/  S2R R6, SR_CTAID.Y ;  /* 0x0000000000067919 */ /* 0x000ea20000002600 */
[----:B------:R-:W3:Y:S04]  /*0070*/  LDCU.64 UR4, c[0x0][0x358] ;  /* 0x00006b00ff0477ac */ /* 0x000ee80008000a00 */
[----:B------:R-:W4:Y:S01]  /*0080*/  LDC.64 R4, c[0x0][0x388] ;  /* 0x0000e200ff047b82 */ /* 0x000f220000000a00 */
[----:B------:R-:W2:Y:S01]  /*0090*/  S2R R9, SR_TID.Y ;  /* 0x0000000000097919 */ /* 0x000ea20000002200 */
[----:B0-----:R-:W-:-:S02]  /*00a0*/  IMAD R0, R0, UR6, R7 ;  /* 0x0000000600007c24 */ /* 0x001fc4000f8e0207 */
[----:B--2---:R-:W-:-:S05]  /*00b0*/  IMAD R7, R6, UR7, R9 ;  /* 0x0000000706077c24 */ /* 0x004fca000f8e0209 */
[----:B------:R-:W-:Y:S02]  /*00c0*/  LEA R9, R7, R0, 0x6 ;  /* 0x0000000007097211 */ /* 0x000fe400078e30ff */
[----:B------:R-:W0:Y:S03]  /*00d0*/  LDC.64 R6, c[0x0][0x390] ;  /* 0x0000e400ff067b82 */ /* 0x000e260000000a00 */
[----:B-1----:R-:W-:-:S04]  /*00e0*/  IMAD.WIDE R2, R9, 0x4, R2 ;  /* 0x0000000409027825 */ /* 0x002fc800078e0202 */
[C---:B----4-:R-:W-:Y:S02]  /*00f0*/  IMAD.WIDE R4, R9.reuse, 0x4, R4 ;  /* 0x0000000409047825 */ /* 0x050fe400078e0204 */
[----:B---3--:R-:W2:Y:S04]  /*0100*/  LDG.E R2, desc[UR4][R2.64] ;  /* 0x0000000402027981 */ /* 0x008ea8000c1e1900 */
[----:B------:R-:W2:Y:S01]  /*0110*/  LDG.E R5, desc[UR4][R4.64] ;  /* 0x0000000404057981 */ /* 0x000ea2000c1e1900 */
[----:B0-----:R-:W-:-:S04]  /*0120*/  IMAD.WIDE R6, R9, 0x4, R6 ;  /* 0x0000000409067825 */ /* 0x001fc800078e0206 */
[----:B--2---:R-:W-:-:S05]  /*0130*/  FADD R9, R2, R5 ;  /* 0x0000000502097221 */ /* 0x004fca0000000000 */
[----:B------:R-:W-:Y:S01]  /*0140*/  STG.E desc[UR4][R6.64], R9 ;  /* 0x0000000906007986 */ /* 0x000fe2000c101904 */
[----:B------:R-:W-:Y:S05]  /*0150*/  EXIT ;  /* 0x000000000000794d */ /* 0x000fea0003800000 */
.L_x_0:
[----:B------:R-:W-:-:S00]  /*0160*/  BRA `(.L_x_0) ;  /* 0xfffffffc00fc7947 */ /* 0x000fc0000383ffff */
[----:B------:R-:W-:-:S00]  /*0170*/  NOP ;  /* 0x0000000000007918 */ /* 0x000fc00000000000 */
        /* <DEDUP_REMOVED lines=8> */
.L_x_1:


//--------------------- .nv.shared.reserved.0     --------------------------
	.section	.nv.shared.reserved.0,"aw",@nobits
	.weak		__nv_reservedSMEM_offset_0_alias
	.size		__nv_reservedSMEM_offset_0_alias, 0, 64
	.other		__nv_reservedSMEM_offset_0_alias,@"STO_CUDA_RESERVED_SHARED STV_DEFAULT"
__nv_reservedSMEM_offset_0_alias:
	.zero		0
	.zero		64


//--------------------- .nv.constant0._Z15matrixMulKernelPfS_S_ --------------------------
	.section	.nv.constant0._Z15matrixMulKernelPfS_S_,"a",@progbits
	.sectionflags	@""
	.align	4
.nv.constant0._Z15matrixMulKernelPfS_S_:
	.zero		920


//--------------------- SYMBOLS --------------------------

	.type		.nv.reservedSmem.offset0,@object
	.size		.nv.reservedSmem.offset0,0x4
